//
// Generated by NVIDIA NVVM Compiler
//
// Compiler Build ID: CL-36424714
// Cuda compilation tools, release 13.0, V13.0.88
// Based on NVVM 20.0.0
//

.version 9.0
.target sm_100
.address_size 64

	// .globl	_Z12progressTimePKjPjjjjj

.visible .entry _Z12progressTimePKjPjjjjj(
	.param .u64 .ptr .align 1 _Z12progressTimePKjPjjjjj_param_0,
	.param .u64 .ptr .align 1 _Z12progressTimePKjPjjjjj_param_1,
	.param .u32 _Z12progressTimePKjPjjjjj_param_2,
	.param .u32 _Z12progressTimePKjPjjjjj_param_3,
	.param .u32 _Z12progressTimePKjPjjjjj_param_4,
	.param .u32 _Z12progressTimePKjPjjjjj_param_5
)
{
	.reg .pred 	%p<19>;
	.reg .b32 	%r<57>;
	.reg .b64 	%rd<25>;

	ld.param.u64 	%rd3, [_Z12progressTimePKjPjjjjj_param_0];
	ld.param.u64 	%rd2, [_Z12progressTimePKjPjjjjj_param_1];
	ld.param.u32 	%r5, [_Z12progressTimePKjPjjjjj_param_2];
	ld.param.u32 	%r6, [_Z12progressTimePKjPjjjjj_param_3];
	ld.param.u32 	%r3, [_Z12progressTimePKjPjjjjj_param_4];
	ld.param.u32 	%r4, [_Z12progressTimePKjPjjjjj_param_5];
	cvta.to.global.u64 	%rd1, %rd3;
	mov.u32 	%r7, %ctaid.x;
	mov.u32 	%r8, %ntid.x;
	mov.u32 	%r9, %tid.x;
	mad.lo.s32 	%r1, %r7, %r8, %r9;
	div.u32 	%r10, %r1, %r5;
	mul.lo.s32 	%r11, %r10, %r5;
	sub.s32 	%r12, %r1, %r11;
	add.s32 	%r13, %r5, %r12;
	add.s32 	%r14, %r13, -1;
	rem.u32 	%r15, %r14, %r5;
	add.s32 	%r16, %r12, 1;
	setp.eq.s32 	%p4, %r16, %r5;
	selp.b32 	%r17, 0, %r16, %p4;
	add.s32 	%r18, %r6, %r10;
	add.s32 	%r19, %r18, -1;
	rem.u32 	%r20, %r19, %r6;
	add.s32 	%r21, %r10, 1;
	rem.u32 	%r22, %r21, %r6;
	mul.lo.s32 	%r23, %r20, %r5;
	add.s32 	%r24, %r23, %r15;
	mul.wide.u32 	%rd4, %r24, 4;
	add.s64 	%rd5, %rd1, %rd4;
	ld.global.u32 	%r25, [%rd5];
	setp.ne.s32 	%p5, %r25, 0;
	selp.u32 	%r26, 1, 0, %p5;
	add.s32 	%r27, %r11, %r15;
	mul.wide.u32 	%rd6, %r27, 4;
	add.s64 	%rd7, %rd1, %rd6;
	ld.global.u32 	%r28, [%rd7];
	setp.ne.s32 	%p6, %r28, 0;
	selp.u32 	%r29, 1, 0, %p6;
	add.s32 	%r30, %r29, %r26;
	mul.lo.s32 	%r31, %r22, %r5;
	add.s32 	%r32, %r31, %r15;
	mul.wide.u32 	%rd8, %r32, 4;
	add.s64 	%rd9, %rd1, %rd8;
	ld.global.u32 	%r33, [%rd9];
	setp.ne.s32 	%p7, %r33, 0;
	selp.u32 	%r34, 1, 0, %p7;
	add.s32 	%r35, %r30, %r34;
	add.s32 	%r36, %r23, %r12;
	mul.wide.u32 	%rd10, %r36, 4;
	add.s64 	%rd11, %rd1, %rd10;
	ld.global.u32 	%r37, [%rd11];
	setp.ne.s32 	%p8, %r37, 0;
	selp.u32 	%r38, 1, 0, %p8;
	add.s32 	%r39, %r35, %r38;
	add.s32 	%r40, %r31, %r12;
	mul.wide.u32 	%rd12, %r40, 4;
	add.s64 	%rd13, %rd1, %rd12;
	ld.global.u32 	%r41, [%rd13];
	setp.ne.s32 	%p9, %r41, 0;
	selp.u32 	%r42, 1, 0, %p9;
	add.s32 	%r43, %r39, %r42;
	add.s32 	%r44, %r23, %r17;
	mul.wide.u32 	%rd14, %r44, 4;
	add.s64 	%rd15, %rd1, %rd14;
	ld.global.u32 	%r45, [%rd15];
	setp.ne.s32 	%p10, %r45, 0;
	selp.u32 	%r46, 1, 0, %p10;
	add.s32 	%r47, %r43, %r46;
	add.s32 	%r48, %r17, %r11;
	mul.wide.u32 	%rd16, %r48, 4;
	add.s64 	%rd17, %rd1, %rd16;
	ld.global.u32 	%r49, [%rd17];
	setp.ne.s32 	%p11, %r49, 0;
	selp.u32 	%r50, 1, 0, %p11;
	add.s32 	%r51, %r47, %r50;
	add.s32 	%r52, %r31, %r17;
	mul.wide.u32 	%rd18, %r52, 4;
	add.s64 	%rd19, %rd1, %rd18;
	ld.global.u32 	%r53, [%rd19];
	setp.ne.s32 	%p12, %r53, 0;
	selp.u32 	%r54, 1, 0, %p12;
	add.s32 	%r2, %r51, %r54;
	setp.eq.s32 	%p13, %r2, %r3;
	mov.pred 	%p18, -1;
	@%p13 bra 	$L__BB0_2;
	mul.wide.u32 	%rd20, %r1, 4;
	add.s64 	%rd21, %rd1, %rd20;
	ld.global.u32 	%r55, [%rd21];
	setp.ne.s32 	%p14, %r55, 0;
	setp.gt.u32 	%p15, %r2, %r4;
	and.pred  	%p18, %p15, %p14;
$L__BB0_2:
	cvta.to.global.u64 	%rd22, %rd2;
	setp.le.u32 	%p16, %r2, %r3;
	and.pred  	%p17, %p16, %p18;
	selp.u32 	%r56, 1, 0, %p17;
	mul.wide.u32 	%rd23, %r1, 4;
	add.s64 	%rd24, %rd22, %rd23;
	st.global.u32 	[%rd24], %r56;
	ret;

}


// ===== COMPILED SASS (sm_100) =====

	.target	sm_100

	.elftype	@"ET_EXEC"


//--------------------- .note.nv.tkinfo           --------------------------
	.section	.note.nv.tkinfo,"",@"SHT_NOTE"
	.sectionflags	@"SHF_NOTE_NV_TKINFO"
	.tkinfo
        /*0018*/ 	.word	0x00000002
        /*0030*/ 	.string	""
        /*0030*/ 	.string	"ptxas"
        /*0030*/ 	.string	"Cuda compilation tools, release 13.0, V13.0.88"
        /*0030*/ 	.string	"Build cuda_13.0.r13.0/compiler.36424714_0"
        /*0030*/ 	.string	"-arch sm_100 -m 64 "



//--------------------- .note.nv.cuinfo           --------------------------
	.section	.note.nv.cuinfo,"",@"SHT_NOTE"
	.sectionflags	@"SHF_NOTE_NV_CUINFO"
        /*0018*/ 	.short	0x0002
        /*001a*/ 	.short	0x0064
        /*001c*/ 	.short	0x0082
	.zero		2


//--------------------- .nv.info                  --------------------------
	.section	.nv.info,"",@"SHT_CUDA_INFO"
	.align	4


	//----- nvinfo : EIATTR_REGCOUNT
	.align		4
        /*0000*/ 	.byte	0x04, 0x2f
        /*0002*/ 	.short	(.L_1 - .L_0)
	.align		4
.L_0:
        /*0004*/ 	.word	index@(_Z12progressTimePKjPjjjjj)
        /*0008*/ 	.word	0x0000001c


	//----- nvinfo : EIATTR_FRAME_SIZE
	.align		4
.L_1:
        /*000c*/ 	.byte	0x04, 0x11
        /*000e*/ 	.short	(.L_3 - .L_2)
	.align		4
.L_2:
        /*0010*/ 	.word	index@(_Z12progressTimePKjPjjjjj)
        /*0014*/ 	.word	0x00000000


	//----- nvinfo : EIATTR_MIN_STACK_SIZE
	.align		4
.L_3:
        /*0018*/ 	.byte	0x04, 0x12
        /*001a*/ 	.short	(.L_5 - .L_4)
	.align		4
.L_4:
        /*001c*/ 	.word	index@(_Z12progressTimePKjPjjjjj)
        /*0020*/ 	.word	0x00000000
.L_5:


//--------------------- .nv.compat                --------------------------
	.section	.nv.compat,"",@"SHT_CUDA_COMPAT_INFO"
	.align	4
        /*0000*/ 	.byte	0x02, 0x09, 0x00, 0x00, 0x02, 0x02, 0x01, 0x00, 0x02, 0x05, 0x05, 0x00, 0x03, 0x07, 0x01, 0x01
        /*0010*/ 	.byte	0x02, 0x03, 0x00, 0x00, 0x02, 0x06, 0x01, 0x00, 0x04, 0x0b, 0x08, 0x00, 0x09, 0x00, 0x00, 0x00
        /*0020*/ 	.byte	0x00, 0x00, 0x00, 0x00


//--------------------- .nv.info._Z12progressTimePKjPjjjjj --------------------------
	.section	.nv.info._Z12progressTimePKjPjjjjj,"",@"SHT_CUDA_INFO"
	.sectionflags	@""
	.align	4


	//----- nvinfo : EIATTR_CUDA_API_VERSION
	.align		4
        /*0000*/ 	.byte	0x04, 0x37
        /*0002*/ 	.short	(.L_7 - .L_6)
.L_6:
        /*0004*/ 	.word	0x00000082


	//----- nvinfo : EIATTR_KPARAM_INFO
	.align		4
.L_7:
        /*0008*/ 	.byte	0x04, 0x17
        /*000a*/ 	.short	(.L_9 - .L_8)
.L_8:
        /*000c*/ 	.word	0x00000000
        /*0010*/ 	.short	0x0005
        /*0012*/ 	.short	0x001c
        /*0014*/ 	.byte	0x00, 0xf0, 0x11, 0x00


	//----- nvinfo : EIATTR_KPARAM_INFO
	.align		4
.L_9:
        /*0018*/ 	.byte	0x04, 0x17
        /*001a*/ 	.short	(.L_11 - .L_10)
.L_10:
        /*001c*/ 	.word	0x00000000
        /*0020*/ 	.short	0x0004
        /*0022*/ 	.short	0x0018
        /*0024*/ 	.byte	0x00, 0xf0, 0x11, 0x00


	//----- nvinfo : EIATTR_KPARAM_INFO
	.align		4
.L_11:
        /*0028*/ 	.byte	0x04, 0x17
        /*002a*/ 	.short	(.L_13 - .L_12)
.L_12:
        /*002c*/ 	.word	0x00000000
        /*0030*/ 	.short	0x0003
        /*0032*/ 	.short	0x0014
        /*0034*/ 	.byte	0x00, 0xf0, 0x11, 0x00


	//----- nvinfo : EIATTR_KPARAM_INFO
	.align		4
.L_13:
        /*0038*/ 	.byte	0x04, 0x17
        /*003a*/ 	.short	(.L_15 - .L_14)
.L_14:
        /*003c*/ 	.word	0x00000000
        /*0040*/ 	.short	0x0002
        /*0042*/ 	.short	0x0010
        /*0044*/ 	.byte	0x00, 0xf0, 0x11, 0x00


	//----- nvinfo : EIATTR_KPARAM_INFO
	.align		4
.L_15:
        /*0048*/ 	.byte	0x04, 0x17
        /*004a*/ 	.short	(.L_17 - .L_16)
.L_16:
        /*004c*/ 	.word	0x00000000
        /*0050*/ 	.short	0x0001
        /*0052*/ 	.short	0x0008
        /*0054*/ 	.byte	0x00, 0xf5, 0x21, 0x00


	//----- nvinfo : EIATTR_KPARAM_INFO
	.align		4
.L_17:
        /*0058*/ 	.byte	0x04, 0x17
        /*005a*/ 	.short	(.L_19 - .L_18)
.L_18:
        /*005c*/ 	.word	0x00000000
        /*0060*/ 	.short	0x0000
        /*0062*/ 	.short	0x0000
        /*0064*/ 	.byte	0x00, 0xf5, 0x21, 0x00


	//----- nvinfo : EIATTR_SPARSE_MMA_MASK
	.align		4
.L_19:
        /*0068*/ 	.byte	0x03, 0x50
        /*006a*/ 	.short	0x0000


	//----- nvinfo : EIATTR_MAXREG_COUNT
	.align		4
        /*006c*/ 	.byte	0x03, 0x1b
        /*006e*/ 	.short	0x00ff


	//----- nvinfo : EIATTR_MERCURY_ISA_VERSION
	.align		4
        /*0070*/ 	.byte	0x03, 0x5f
        /*0072*/ 	.short	0x0101


	//----- nvinfo : EIATTR_VRC_CTA_INIT_COUNT
	.align		4
        /*0074*/ 	.byte	0x02, 0x4a
	.zero		1
	.zero		1


	//----- nvinfo : EIATTR_EXIT_INSTR_OFFSETS
	.align		4
        /*0078*/ 	.byte	0x04, 0x1c
        /*007a*/ 	.short	(.L_21 - .L_20)


	//   ....[0]....
.L_20:
        /*007c*/ 	.word	0x00000850


	//----- nvinfo : EIATTR_CRS_STACK_SIZE
	.align		4
.L_21:
        /*0080*/ 	.byte	0x04, 0x1e
        /*0082*/ 	.short	(.L_23 - .L_22)
.L_22:
        /*0084*/ 	.word	0x00000000


	//----- nvinfo : EIATTR_CBANK_PARAM_SIZE
	.align		4
.L_23:
        /*0088*/ 	.byte	0x03, 0x19
        /*008a*/ 	.short	0x0020


	//----- nvinfo : EIATTR_PARAM_CBANK
	.align		4
        /*008c*/ 	.byte	0x04, 0x0a
        /*008e*/ 	.short	(.L_25 - .L_24)
	.align		4
.L_24:
        /*0090*/ 	.word	index@(.nv.constant0._Z12progressTimePKjPjjjjj)
        /*0094*/ 	.short	0x0380
        /*0096*/ 	.short	0x0020


	//----- nvinfo : EIATTR_SW_WAR
	.align		4
.L_25:
        /*0098*/ 	.byte	0x04, 0x36
        /*009a*/ 	.short	(.L_27 - .L_26)
.L_26:
        /*009c*/ 	.word	0x00000008
.L_27:


//--------------------- .nv.callgraph             --------------------------
	.section	.nv.callgraph,"",@"SHT_CUDA_CALLGRAPH"
	.align	4
	.sectionentsize	8
	.align		4
        /*0000*/ 	.word	0x00000000
	.align		4
        /*0004*/ 	.word	0xffffffff
	.align		4
        /*0008*/ 	.word	0x00000000
	.align		4
        /*000c*/ 	.word	0xfffffffe
	.align		4
        /*0010*/ 	.word	0x00000000
	.align		4
        /*0014*/ 	.word	0xfffffffd
	.align		4
        /*0018*/ 	.word	0x00000000
	.align		4
        /*001c*/ 	.word	0xfffffffc


//--------------------- .text._Z12progressTimePKjPjjjjj --------------------------
	.section	.text._Z12progressTimePKjPjjjjj,"ax",@progbits
	.align	128
        .global         _Z12progressTimePKjPjjjjj
        .type           _Z12progressTimePKjPjjjjj,@function
        .size           _Z12progressTimePKjPjjjjj,(.L_x_3 - _Z12progressTimePKjPjjjjj)
        .other          _Z12progressTimePKjPjjjjj,@"STO_CUDA_ENTRY STV_DEFAULT"
_Z12progressTimePKjPjjjjj:
.text._Z12progressTimePKjPjjjjj:
[----:B------:R-:W-:Y:S08]  /*0000*/  LDC R1, c[0x0][0x37c] ;  /* 0x0000df00ff017b82 */ /* 0x000ff00000000800 */
[----:B------:R-:W0:Y:S01]  /*0010*/  LDC.64 R4, c[0x0][0x390] ;  /* 0x0000e400ff047b82 */ /* 0x000e220000000a00 */
[----:B------:R-:W1:Y:S01]  /*0020*/  S2R R8, SR_TID.X ;  /* 0x0000000000087919 */ /* 0x000e620000002100 */
[----:B------:R-:W2:Y:S06]  /*0030*/  LDCU UR6, c[0x0][0x398] ;  /* 0x00007300ff0677ac */ /* 0x000eac0008000800 */
[----:B------:R-:W1:Y:S08]  /*0040*/  S2UR UR4, SR_CTAID.X ;  /* 0x00000000000479c3 */ /* 0x000e700000002500 */
[----:B------:R-:W1:Y:S01]  /*0050*/  LDC R7, c[0x0][0x360] ;  /* 0x0000d800ff077b82 */ /* 0x000e620000000800 */
[----:B0-----:R-:W0:Y:S08]  /*0060*/  I2F.U32.RP R0, R4 ;  /* 0x0000000400007306 */ /* 0x001e300000209000 */
[----:B0-----:R-:W0:Y:S01]  /*0070*/  MUFU.RCP R0, R0 ;  /* 0x0000000000007308 */ /* 0x001e220000001000 */
[----:B-1----:R-:W-:Y:S01]  /*0080*/  IMAD R7, R7, UR4, R8 ;  /* 0x0000000407077c24 */ /* 0x002fe2000f8e0208 */
[----:B------:R-:W1:Y:S06]  /*0090*/  LDCU.64 UR4, c[0x0][0x358] ;  /* 0x00006b00ff0477ac */ /* 0x000e6c0008000a00 */
[----:B------:R-:W3:Y:S01]  /*00a0*/  I2F.U32.RP R8, R5 ;  /* 0x0000000500087306 */ /* 0x000ee20000209000 */
[----:B0-----:R-:W-:Y:S01]  /*00b0*/  VIADD R2, R0, 0xffffffe ;  /* 0x0ffffffe00027836 */ /* 0x001fe20000000000 */
[----:B------:R-:W-:-:S06]  /*00c0*/  LOP3.LUT R0, RZ, R4, RZ, 0x33, !PT ;  /* 0x00000004ff007212 */ /* 0x000fcc00078e33ff */
[----:B------:R0:W4:Y:S08]  /*00d0*/  F2I.FTZ.U32.TRUNC.NTZ R3, R2 ;  /* 0x0000000200037305 */ /* 0x000130000021f000 */
[----:B---3--:R-:W3:Y:S01]  /*00e0*/  MUFU.RCP R8, R8 ;  /* 0x0000000800087308 */ /* 0x008ee20000001000 */
[----:B0-----:R-:W-:Y:S02]  /*00f0*/  HFMA2 R2, -RZ, RZ, 0, 0 ;  /* 0x00000000ff027431 */ /* 0x001fe400000001ff */
[----:B----4-:R-:W-:-:S04]  /*0100*/  IMAD.MOV R9, RZ, RZ, -R3 ;  /* 0x000000ffff097224 */ /* 0x010fc800078e0a03 */
[----:B------:R-:W-:-:S04]  /*0110*/  IMAD R9, R9, R4, RZ ;  /* 0x0000000409097224 */ /* 0x000fc800078e02ff */
[----:B------:R-:W-:-:S04]  /*0120*/  IMAD.HI.U32 R6, R3, R9, R2 ;  /* 0x0000000903067227 */ /* 0x000fc800078e0002 */
[----:B---3--:R-:W-:Y:S02]  /*0130*/  VIADD R2, R8, 0xffffffe ;  /* 0x0ffffffe08027836 */ /* 0x008fe40000000000 */
[----:B------:R-:W-:-:S04]  /*0140*/  IMAD.HI.U32 R9, R6, R7, RZ ;  /* 0x0000000706097227 */ /* 0x000fc800078e00ff */
[----:B------:R-:W-:-:S04]  /*0150*/  IMAD.MOV R3, RZ, RZ, -R9 ;  /* 0x000000ffff037224 */ /* 0x000fc800078e0a09 */
[----:B------:R-:W-:-:S05]  /*0160*/  IMAD R3, R4, R3, R7 ;  /* 0x0000000304037224 */ /* 0x000fca00078e0207 */
[----:B------:R-:W-:-:S13]  /*0170*/  ISETP.GE.U32.AND P0, PT, R3, R4, PT ;  /* 0x000000040300720c */ /* 0x000fda0003f06070 */
[-C--:B------:R-:W-:Y:S02]  /*0180*/  @P0 IADD3 R3, PT, PT, R3, -R4.reuse, RZ ;  /* 0x8000000403030210 */ /* 0x080fe40007ffe0ff */
[----:B------:R-:W-:Y:S02]  /*0190*/  @P0 IADD3 R9, PT, PT, R9, 0x1, RZ ;  /* 0x0000000109090810 */ /* 0x000fe40007ffe0ff */
[----:B------:R-:W-:Y:S02]  /*01a0*/  ISETP.GE.U32.AND P1, PT, R3, R4, PT ;  /* 0x000000040300720c */ /* 0x000fe40003f26070 */
[----:B------:R0:W3:Y:S01]  /*01b0*/  F2I.FTZ.U32.TRUNC.NTZ R3, R2 ;  /* 0x0000000200037305 */ /* 0x0000e2000021f000 */
[----:B------:R-:W-:Y:S02]  /*01c0*/  ISETP.NE.U32.AND P0, PT, R4, RZ, PT ;  /* 0x000000ff0400720c */ /* 0x000fe40003f05070 */
[----:B0-----:R-:W-:-:S08]  /*01d0*/  MOV R2, RZ ;  /* 0x000000ff00027202 */ /* 0x001fd00000000f00 */
[----:B------:R-:W-:Y:S01]  /*01e0*/  @P1 VIADD R9, R9, 0x1 ;  /* 0x0000000109091836 */ /* 0x000fe20000000000 */
[----:B---3--:R-:W-:-:S04]  /*01f0*/  IADD3 R8, PT, PT, RZ, -R3, RZ ;  /* 0x80000003ff087210 */ /* 0x008fc80007ffe0ff */
[----:B------:R-:W-:Y:S01]  /*0200*/  SEL R9, R0, R9, !P0 ;  /* 0x0000000900097207 */ /* 0x000fe20004000000 */
[----:B------:R-:W-:-:S04]  /*0210*/  IMAD R15, R8, R5, RZ ;  /* 0x00000005080f7224 */ /* 0x000fc800078e02ff */
[----:B------:R-:W-:Y:S02]  /*0220*/  IMAD.MOV R11, RZ, RZ, -R9 ;  /* 0x000000ffff0b7224 */ /* 0x000fe400078e0a09 */
[----:B------:R-:W-:Y:S01]  /*0230*/  IMAD.HI.U32 R3, R3, R15, R2 ;  /* 0x0000000f03037227 */ /* 0x000fe200078e0002 */
[----:B------:R-:W-:Y:S02]  /*0240*/  IADD3 R2, PT, PT, R9, -0x1, R5 ;  /* 0xffffffff09027810 */ /* 0x000fe40007ffe005 */
[----:B------:R-:W-:Y:S01]  /*0250*/  LOP3.LUT R15, RZ, R5, RZ, 0x33, !PT ;  /* 0x00000005ff0f7212 */ /* 0x000fe200078e33ff */
[----:B------:R-:W-:Y:S02]  /*0260*/  IMAD R11, R4, R11, R7 ;  /* 0x0000000b040b7224 */ /* 0x000fe400078e0207 */
[----:B------:R-:W-:-:S03]  /*0270*/  IMAD.HI.U32 R8, R3, R2, RZ ;  /* 0x0000000203087227 */ /* 0x000fc600078e00ff */
[----:B------:R-:W-:Y:S02]  /*0280*/  IADD3 R13, PT, PT, R11, -0x1, R4 ;  /* 0xffffffff0b0d7810 */ /* 0x000fe40007ffe004 */
[----:B------:R-:W-:-:S03]  /*0290*/  IADD3 R8, PT, PT, -R8, RZ, RZ ;  /* 0x000000ff08087210 */ /* 0x000fc60007ffe1ff */
[----:B------:R-:W-:-:S04]  /*02a0*/  IMAD.HI.U32 R6, R6, R13, RZ ;  /* 0x0000000d06067227 */ /* 0x000fc800078e00ff */
[----:B------:R-:W-:Y:S02]  /*02b0*/  IMAD.MOV R6, RZ, RZ, -R6 ;  /* 0x000000ffff067224 */ /* 0x000fe400078e0a06 */
[----:B------:R-:W-:Y:S02]  /*02c0*/  IMAD R8, R5, R8, R2 ;  /* 0x0000000805087224 */ /* 0x000fe400078e0202 */
[----:B------:R-:W-:Y:S02]  /*02d0*/  IMAD R13, R4, R6, R13 ;  /* 0x00000006040d7224 */ /* 0x000fe400078e020d */
[----:B------:R-:W-:Y:S01]  /*02e0*/  VIADD R6, R9, 0x1 ;  /* 0x0000000109067836 */ /* 0x000fe20000000000 */
[----:B------:R-:W-:Y:S02]  /*02f0*/  ISETP.GE.U32.AND P2, PT, R8, R5, PT ;  /* 0x000000050800720c */ /* 0x000fe40003f46070 */
[----:B------:R-:W-:Y:S01]  /*0300*/  ISETP.GE.U32.AND P1, PT, R13, R4, PT ;  /* 0x000000040d00720c */ /* 0x000fe20003f26070 */
[----:B------:R-:W-:-:S05]  /*0310*/  IMAD.HI.U32 R3, R3, R6, RZ ;  /* 0x0000000603037227 */ /* 0x000fca00078e00ff */
[----:B------:R-:W-:-:S05]  /*0320*/  IADD3 R3, PT, PT, -R3, RZ, RZ ;  /* 0x000000ff03037210 */ /* 0x000fca0007ffe1ff */
[----:B------:R-:W-:Y:S01]  /*0330*/  IMAD R10, R5, R3, R6 ;  /* 0x00000003050a7224 */ /* 0x000fe200078e0206 */
[-C--:B------:R-:W-:Y:S01]  /*0340*/  @P2 IADD3 R8, PT, PT, R8, -R5.reuse, RZ ;  /* 0x8000000508082210 */ /* 0x080fe20007ffe0ff */
[----:B------:R-:W-:Y:S01]  /*0350*/  @P1 IMAD.IADD R13, R13, 0x1, -R4 ;  /* 0x000000010d0d1824 */ /* 0x000fe200078e0a04 */
[----:B------:R-:W0:Y:S01]  /*0360*/  LDC.64 R2, c[0x0][0x380] ;  /* 0x0000e000ff027b82 */ /* 0x000e220000000a00 */
[----:B------:R-:W-:Y:S02]  /*0370*/  ISETP.NE.U32.AND P1, PT, R5, RZ, PT ;  /* 0x000000ff0500720c */ /* 0x000fe40003f25070 */
[-C--:B------:R-:W-:Y:S02]  /*0380*/  ISETP.GE.U32.AND P4, PT, R10, R5.reuse, PT ;  /* 0x000000050a00720c */ /* 0x080fe40003f86070 */
[----:B------:R-:W-:Y:S02]  /*0390*/  ISETP.GE.U32.AND P2, PT, R13, R4, PT ;  /* 0x000000040d00720c */ /* 0x000fe40003f46070 */
[----:B------:R-:W-:-:S09]  /*03a0*/  ISETP.GE.U32.AND P3, PT, R8, R5, PT ;  /* 0x000000050800720c */ /* 0x000fd20003f66070 */
[----:B------:R-:W-:Y:S02]  /*03b0*/  @P4 IADD3 R10, PT, PT, R10, -R5, RZ ;  /* 0x800000050a0a4210 */ /* 0x000fe40007ffe0ff */
[----:B------:R-:W-:Y:S02]  /*03c0*/  @P2 IMAD.IADD R13, R13, 0x1, -R4 ;  /* 0x000000010d0d2824 */ /* 0x000fe400078e0a04 */
[----:B------:R-:W-:-:S03]  /*03d0*/  @P3 IMAD.IADD R8, R8, 0x1, -R5 ;  /* 0x0000000108083824 */ /* 0x000fc600078e0a05 */
[----:B------:R-:W-:Y:S02]  /*03e0*/  SEL R6, R0, R13, !P0 ;  /* 0x0000000d00067207 */ /* 0x000fe40004000000 */
[----:B------:R-:W-:Y:S02]  /*03f0*/  ISETP.GE.U32.AND P0, PT, R10, R5, PT ;  /* 0x000000050a00720c */ /* 0x000fe40003f06070 */
[----:B------:R-:W-:Y:S01]  /*0400*/  SEL R13, R15, R8, !P1 ;  /* 0x000000080f0d7207 */ /* 0x000fe20004800000 */
[----:B------:R-:W-:-:S04]  /*0410*/  IMAD R19, R9, R4, R6 ;  /* 0x0000000409137224 */ /* 0x000fc800078e0206 */
[----:B------:R-:W-:Y:S02]  /*0420*/  IMAD R17, R13, R4, R6 ;  /* 0x000000040d117224 */ /* 0x000fe400078e0206 */
[----:B0-----:R-:W-:-:S04]  /*0430*/  IMAD.WIDE.U32 R18, R19, 0x4, R2 ;  /* 0x0000000413127825 */ /* 0x001fc800078e0002 */
[----:B------:R-:W-:Y:S01]  /*0440*/  IMAD.WIDE.U32 R16, R17, 0x4, R2 ;  /* 0x0000000411107825 */ /* 0x000fe200078e0002 */
[----:B------:R-:W-:Y:S02]  /*0450*/  @P0 IADD3 R10, PT, PT, R10, -R5, RZ ;  /* 0x800000050a0a0210 */ /* 0x000fe40007ffe0ff */
[----:B-1----:R-:W3:Y:S02]  /*0460*/  LDG.E R5, desc[UR4][R18.64] ;  /* 0x0000000412057981 */ /* 0x002ee4000c1e1900 */
[----:B------:R-:W-:Y:S02]  /*0470*/  SEL R15, R15, R10, !P1 ;  /* 0x0000000a0f0f7207 */ /* 0x000fe40004800000 */
[----:B------:R0:W4:Y:S03]  /*0480*/  LDG.E R0, desc[UR4][R16.64] ;  /* 0x0000000410007981 */ /* 0x000126000c1e1900 */
[----:B------:R-:W-:-:S02]  /*0490*/  IMAD R21, R15, R4, R6 ;  /* 0x000000040f157224 */ /* 0x000fc400078e0206 */
[----:B------:R-:W-:Y:S02]  /*04a0*/  VIADD R25, R11, 0x1 ;  /* 0x000000010b197836 */ /* 0x000fe40000000000 */
[----:B------:R-:W-:-:S04]  /*04b0*/  IMAD.WIDE.U32 R20, R21, 0x4, R2 ;  /* 0x0000000415147825 */ /* 0x000fc800078e0002 */
[-C--:B------:R-:W-:Y:S01]  /*04c0*/  IMAD R23, R13, R4.reuse, R11 ;  /* 0x000000040d177224 */ /* 0x080fe200078e020b */
[----:B------:R-:W5:Y:S01]  /*04d0*/  LDG.E R6, desc[UR4][R20.64] ;  /* 0x0000000414067981 */ /* 0x000f62000c1e1900 */
[-C--:B------:R-:W-:Y:S02]  /*04e0*/  ISETP.NE.AND P0, PT, R25, R4.reuse, PT ;  /* 0x000000041900720c */ /* 0x080fe40003f05270 */
[----:B------:R-:W-:Y:S02]  /*04f0*/  IMAD.WIDE.U32 R22, R23, 0x4, R2 ;  /* 0x0000000417167825 */ /* 0x000fe400078e0002 */
[----:B------:R-:W-:Y:S02]  /*0500*/  SEL R25, R25, RZ, P0 ;  /* 0x000000ff19197207 */ /* 0x000fe40000000000 */
[----:B------:R-:W-:Y:S01]  /*0510*/  IMAD R11, R15, R4, R11 ;  /* 0x000000040f0b7224 */ /* 0x000fe200078e020b */
[----:B------:R-:W2:Y:S03]  /*0520*/  LDG.E R8, desc[UR4][R22.64] ;  /* 0x0000000416087981 */ /* 0x000ea6000c1e1900 */
[----:B------:R-:W-:-:S04]  /*0530*/  IMAD.WIDE.U32 R10, R11, 0x4, R2 ;  /* 0x000000040b0a7825 */ /* 0x000fc800078e0002 */
[----:B------:R-:W-:Y:S02]  /*0540*/  IMAD R13, R13, R4, R25 ;  /* 0x000000040d0d7224 */ /* 0x000fe400078e0219 */
[----:B------:R-:W2:Y:S02]  /*0550*/  LDG.E R10, desc[UR4][R10.64] ;  /* 0x000000040a0a7981 */ /* 0x000ea4000c1e1900 */
[----:B------:R-:W-:-:S04]  /*0560*/  IMAD.WIDE.U32 R12, R13, 0x4, R2 ;  /* 0x000000040d0c7825 */ /* 0x000fc800078e0002 */
[----:B0-----:R-:W-:Y:S02]  /*0570*/  IMAD R17, R9, R4, R25 ;  /* 0x0000000409117224 */ /* 0x001fe400078e0219 */
[----:B------:R-:W2:Y:S02]  /*0580*/  LDG.E R12, desc[UR4][R12.64] ;  /* 0x000000040c0c7981 */ /* 0x000ea4000c1e1900 */
[----:B------:R-:W-:-:S04]  /*0590*/  IMAD.WIDE.U32 R16, R17, 0x4, R2 ;  /* 0x0000000411107825 */ /* 0x000fc800078e0002 */
[----:B------:R-:W-:Y:S02]  /*05a0*/  IMAD R15, R15, R4, R25 ;  /* 0x000000040f0f7224 */ /* 0x000fe400078e0219 */
[----:B------:R-:W2:Y:S02]  /*05b0*/  LDG.E R16, desc[UR4][R16.64] ;  /* 0x0000000410107981 */ /* 0x000ea4000c1e1900 */
[----:B------:R-:W-:-:S06]  /*05c0*/  IMAD.WIDE.U32 R14, R15, 0x4, R2 ;  /* 0x000000040f0e7825 */ /* 0x000fcc00078e0002 */
[----:B------:R-:W2:Y:S01]  /*05d0*/  LDG.E R14, desc[UR4][R14.64] ;  /* 0x000000040e0e7981 */ /* 0x000ea2000c1e1900 */
[----:B------:R-:W-:Y:S01]  /*05e0*/  HFMA2 R4, -RZ, RZ, 0, 1.1920928955078125e-07 ;  /* 0x00000002ff047431 */ /* 0x000fe200000001ff */
[----:B------:R-:W-:Y:S01]  /*05f0*/  BSSY.RECONVERGENT B0, `(.L_x_0) ;  /* 0x0000021000007945 */ /* 0x000fe20003800200 */
[----:B----4-:R-:W-:Y:S02]  /*0600*/  ISETP.NE.AND P0, PT, R0, RZ, PT ;  /* 0x000000ff0000720c */ /* 0x010fe40003f05270 */
[----:B---3--:R-:W-:Y:S02]  /*0610*/  ISETP.NE.AND P1, PT, R5, RZ, PT ;  /* 0x000000ff0500720c */ /* 0x008fe40003f25270 */
[----:B------:R-:W-:-:S09]  /*0620*/  SEL R0, RZ, 0x1, !P0 ;  /* 0x00000001ff007807 */ /* 0x000fd20004000000 */
[----:B------:R-:W-:Y:S01]  /*0630*/  @!P0 IMAD.MOV R4, RZ, RZ, 0x1 ;  /* 0x00000001ff048424 */ /* 0x000fe200078e02ff */
[----:B-----5:R-:W-:Y:S02]  /*0640*/  ISETP.NE.AND P0, PT, R6, RZ, PT ;  /* 0x000000ff0600720c */ /* 0x020fe40003f05270 */
[----:B------:R-:W-:Y:S02]  /*0650*/  @!P1 IADD3 R4, PT, PT, R0, RZ, RZ ;  /* 0x000000ff00049210 */ /* 0x000fe40007ffe0ff */
[----:B--2---:R-:W-:-:S03]  /*0660*/  ISETP.NE.AND P1, PT, R8, RZ, PT ;  /* 0x000000ff0800720c */ /* 0x004fc60003f25270 */
[----:B------:R-:W-:-:S06]  /*0670*/  VIADD R0, R4, 0x1 ;  /* 0x0000000104007836 */ /* 0x000fcc0000000000 */
[----:B------:R-:W-:Y:S02]  /*0680*/  @!P0 IADD3 R0, PT, PT, R4, RZ, RZ ;  /* 0x000000ff04008210 */ /* 0x000fe40007ffe0ff */
[----:B------:R-:W-:-:S03]  /*0690*/  ISETP.NE.AND P0, PT, R10, RZ, PT ;  /* 0x000000ff0a00720c */ /* 0x000fc60003f05270 */
[C---:B------:R-:W-:Y:S01]  /*06a0*/  VIADD R4, R0.reuse, 0x1 ;  /* 0x0000000100047836 */ /* 0x040fe20000000000 */
[----:B------:R-:W-:Y:S02]  /*06b0*/  @!P1 IADD3 R4, PT, PT, R0, RZ, RZ ;  /* 0x000000ff00049210 */ /* 0x000fe40007ffe0ff */
[----:B------:R-:W-:-:S03]  /*06c0*/  ISETP.NE.AND P1, PT, R12, RZ, PT ;  /* 0x000000ff0c00720c */ /* 0x000fc60003f25270 */
[----:B------:R-:W-:-:S04]  /*06d0*/  VIADD R0, R4, 0x1 ;  /* 0x0000000104007836 */ /* 0x000fc80000000000 */
[----:B------:R-:W-:Y:S02]  /*06e0*/  @!P0 IADD3 R0, PT, PT, R4, RZ, RZ ;  /* 0x000000ff04008210 */ /* 0x000fe40007ffe0ff */
[----:B------:R-:W-:-:S03]  /*06f0*/  ISETP.NE.AND P0, PT, R16, RZ, PT ;  /* 0x000000ff1000720c */ /* 0x000fc60003f05270 */
[C---:B------:R-:W-:Y:S01]  /*0700*/  VIADD R4, R0.reuse, 0x1 ;  /* 0x0000000100047836 */ /* 0x040fe20000000000 */
[----:B------:R-:W-:Y:S02]  /*0710*/  @!P1 IADD3 R4, PT, PT, R0, RZ, RZ ;  /* 0x000000ff00049210 */ /* 0x000fe40007ffe0ff */
[----:B------:R-:W-:-:S03]  /*0720*/  ISETP.NE.AND P1, PT, R14, RZ, PT ;  /* 0x000000ff0e00720c */ /* 0x000fc60003f25270 */
[----:B------:R-:W-:-:S04]  /*0730*/  VIADD R6, R4, 0x1 ;  /* 0x0000000104067836 */ /* 0x000fc80000000000 */
[----:B------:R-:W-:Y:S02]  /*0740*/  @!P0 IADD3 R6, PT, PT, R4, RZ, RZ ;  /* 0x000000ff04068210 */ /* 0x000fe40007ffe0ff */
[----:B------:R-:W0:Y:S03]  /*0750*/  LDC.64 R4, c[0x0][0x388] ;  /* 0x0000e200ff047b82 */ /* 0x000e260000000a00 */
[C---:B------:R-:W-:Y:S01]  /*0760*/  VIADD R0, R6.reuse, 0x1 ;  /* 0x0000000106007836 */ /* 0x040fe20000000000 */
[----:B------:R-:W-:-:S04]  /*0770*/  @!P1 IADD3 R0, PT, PT, R6, RZ, RZ ;  /* 0x000000ff06009210 */ /* 0x000fc80007ffe0ff */
[----:B------:R-:W-:Y:S02]  /*0780*/  ISETP.NE.AND P1, PT, R0, UR6, PT ;  /* 0x0000000600007c0c */ /* 0x000fe4000bf25270 */
[----:B------:R-:W-:-:S11]  /*0790*/  PLOP3.LUT P0, PT, PT, PT, PT, 0x80, 0x8 ;  /* 0x000000000008781c */ /* 0x000fd60003f0f070 */
[----:B------:R-:W-:Y:S05]  /*07a0*/  @!P1 BRA `(.L_x_1) ;  /* 0x0000000000149947 */ /* 0x000fea0003800000 */
[----:B------:R-:W-:Y:S01]  /*07b0*/  IMAD.WIDE.U32 R2, R7, 0x4, R2 ;  /* 0x0000000407027825 */ /* 0x000fe200078e0002 */
[----:B------:R-:W1:Y:S05]  /*07c0*/  LDCU UR7, c[0x0][0x39c] ;  /* 0x00007380ff0777ac */ /* 0x000e6a0008000800 */
[----:B------:R-:W2:Y:S02]  /*07d0*/  LDG.E R2, desc[UR4][R2.64] ;  /* 0x0000000402027981 */ /* 0x000ea4000c1e1900 */
[----:B--2---:R-:W-:-:S04]  /*07e0*/  ISETP.NE.AND P0, PT, R2, RZ, PT ;  /* 0x000000ff0200720c */ /* 0x004fc80003f05270 */
[----:B-1----:R-:W-:-:S13]  /*07f0*/  ISETP.GT.U32.AND P0, PT, R0, UR7, P0 ;  /* 0x0000000700007c0c */ /* 0x002fda0008704070 */
.L_x_1:
[----:B------:R-:W-:Y:S05]  /*0800*/  BSYNC.RECONVERGENT B0 ;  /* 0x0000000000007941 */ /* 0x000fea0003800200 */
.L_x_0:
[----:B------:R-:W-:Y:S01]  /*0810*/  ISETP.LE.U32.AND P0, PT, R0, UR6, P0 ;  /* 0x0000000600007c0c */ /* 0x000fe20008703070 */
[----:B0-----:R-:W-:-:S03]  /*0820*/  IMAD.WIDE.U32 R2, R7, 0x4, R4 ;  /* 0x0000000407027825 */ /* 0x001fc600078e0004 */
[----:B------:R-:W-:-:S05]  /*0830*/  SEL R5, RZ, 0x1, !P0 ;  /* 0x00000001ff057807 */ /* 0x000fca0004000000 */
[----:B------:R-:W-:Y:S01]  /*0840*/  STG.E desc[UR4][R2.64], R5 ;  /* 0x0000000502007986 */ /* 0x000fe2000c101904 */
[----:B------:R-:W-:Y:S05]  /*0850*/  EXIT ;  /* 0x000000000000794d */ /* 0x000fea0003800000 */
.L_x_2:
[----:B------:R-:W-:-:S00]  /*0860*/  BRA `(.L_x_2) ;  /* 0xfffffffc00fc7947 */ /* 0x000fc0000383ffff */
[----:B------:R-:W-:-:S00]  /*0870*/  NOP ;  /* 0x0000000000007918 */ /* 0x000fc00000000000 */
        /* <DEDUP_REMOVED lines=8> */
.L_x_3:


//--------------------- .nv.shared.reserved.0     --------------------------
	.section	.nv.shared.reserved.0,"aw",@nobits
	.weak		__nv_reservedSMEM_offset_0_alias
	.size		__nv_reservedSMEM_offset_0_alias, 0, 64
	.other		__nv_reservedSMEM_offset_0_alias,@"STO_CUDA_RESERVED_SHARED STV_DEFAULT"
__nv_reservedSMEM_offset_0_alias:
	.zero		0
	.zero		64


//--------------------- .nv.constant0._Z12progressTimePKjPjjjjj --------------------------
	.section	.nv.constant0._Z12progressTimePKjPjjjjj,"a",@progbits
	.sectionflags	@""
	.align	4
.nv.constant0._Z12progressTimePKjPjjjjj:
	.zero		928


//--------------------- SYMBOLS --------------------------

	.type		.nv.reservedSmem.offset0,@object
	.size		.nv.reservedSmem.offset0,0x4
